//
// Generated by NVIDIA NVVM Compiler
//
// Compiler Build ID: CL-36424714
// Cuda compilation tools, release 13.0, V13.0.88
// Based on NVVM 20.0.0
//

.version 9.0
.target sm_100
.address_size 64

	// .globl	_Z21ph_dRPA_B_trip_kerneliiiiPd

.visible .entry _Z21ph_dRPA_B_trip_kerneliiiiPd(
	.param .u32 _Z21ph_dRPA_B_trip_kerneliiiiPd_param_0,
	.param .u32 _Z21ph_dRPA_B_trip_kerneliiiiPd_param_1,
	.param .u32 _Z21ph_dRPA_B_trip_kerneliiiiPd_param_2,
	.param .u32 _Z21ph_dRPA_B_trip_kerneliiiiPd_param_3,
	.param .u64 .ptr .align 1 _Z21ph_dRPA_B_trip_kerneliiiiPd_param_4
)
{
	.reg .pred 	%p<14>;
	.reg .b32 	%r<63>;
	.reg .b64 	%rd<29>;

	ld.param.u32 	%r34, [_Z21ph_dRPA_B_trip_kerneliiiiPd_param_0];
	ld.param.u32 	%r35, [_Z21ph_dRPA_B_trip_kerneliiiiPd_param_1];
	ld.param.u32 	%r36, [_Z21ph_dRPA_B_trip_kerneliiiiPd_param_3];
	ld.param.u64 	%rd2, [_Z21ph_dRPA_B_trip_kerneliiiiPd_param_4];
	cvta.to.global.u64 	%rd1, %rd2;
	mov.u32 	%r37, %ctaid.x;
	mov.u32 	%r1, %ntid.x;
	mov.u32 	%r38, %tid.x;
	mad.lo.s32 	%r54, %r37, %r1, %r38;
	setp.ge.s32 	%p1, %r54, %r35;
	@%p1 bra 	$L__BB0_20;
	setp.lt.s32 	%p2, %r34, 1;
	@%p2 bra 	$L__BB0_20;
	mov.u32 	%r39, %ntid.y;
	and.b32  	%r3, %r34, 7;
	add.s32 	%r4, %r3, -1;
	and.b32  	%r5, %r34, 3;
	and.b32  	%r6, %r34, 2147483640;
	and.b32  	%r7, %r34, 1;
	neg.s32 	%r8, %r6;
	shl.b32 	%r9, %r35, 3;
	mov.u32 	%r40, %tid.y;
	mov.u32 	%r41, %ctaid.y;
	mad.lo.s32 	%r56, %r41, %r39, %r40;
	mov.u32 	%r42, %nctaid.x;
	mul.lo.s32 	%r11, %r1, %r42;
	mov.u32 	%r43, %nctaid.y;
	mul.lo.s32 	%r12, %r39, %r43;
	mul.wide.s32 	%rd24, %r35, 8;
$L__BB0_3:
	setp.ge.s32 	%p3, %r56, %r35;
	@%p3 bra 	$L__BB0_19;
	mul.lo.s32 	%r15, %r54, %r36;
$L__BB0_5:
	add.s32 	%r19, %r56, %r15;
	mov.b32 	%r57, 0;
$L__BB0_6:
	setp.lt.u32 	%p4, %r34, 8;
	mul.lo.s32 	%r21, %r57, %r36;
	mov.b32 	%r61, 0;
	@%p4 bra 	$L__BB0_9;
	mad.lo.s32 	%r46, %r35, %r57, %r54;
	mad.lo.s32 	%r58, %r36, %r46, %r56;
	mov.u32 	%r59, %r8;
$L__BB0_8:
	.pragma "nounroll";
	mul.wide.s32 	%rd3, %r58, 8;
	add.s64 	%rd4, %rd1, %rd3;
	mov.b64 	%rd5, 0;
	st.global.u64 	[%rd4], %rd5;
	add.s64 	%rd7, %rd4, %rd24;
	st.global.u64 	[%rd7], %rd5;
	add.s64 	%rd8, %rd7, %rd24;
	st.global.u64 	[%rd8], %rd5;
	add.s64 	%rd9, %rd8, %rd24;
	st.global.u64 	[%rd9], %rd5;
	add.s64 	%rd10, %rd9, %rd24;
	st.global.u64 	[%rd10], %rd5;
	add.s64 	%rd11, %rd10, %rd24;
	st.global.u64 	[%rd11], %rd5;
	add.s64 	%rd12, %rd11, %rd24;
	st.global.u64 	[%rd12], %rd5;
	add.s64 	%rd13, %rd12, %rd24;
	st.global.u64 	[%rd13], %rd5;
	add.s32 	%r59, %r59, 8;
	add.s32 	%r58, %r58, %r9;
	setp.ne.s32 	%p5, %r59, 0;
	mov.u32 	%r61, %r6;
	@%p5 bra 	$L__BB0_8;
$L__BB0_9:
	setp.eq.s32 	%p6, %r3, 0;
	@%p6 bra 	$L__BB0_17;
	setp.lt.u32 	%p7, %r4, 3;
	@%p7 bra 	$L__BB0_12;
	add.s32 	%r47, %r61, %r21;
	mad.lo.s32 	%r48, %r47, %r35, %r19;
	mul.wide.s32 	%rd14, %r48, 8;
	add.s64 	%rd15, %rd1, %rd14;
	mov.b64 	%rd16, 0;
	st.global.u64 	[%rd15], %rd16;
	add.s64 	%rd18, %rd15, %rd24;
	st.global.u64 	[%rd18], %rd16;
	add.s64 	%rd19, %rd18, %rd24;
	st.global.u64 	[%rd19], %rd16;
	add.s64 	%rd20, %rd19, %rd24;
	st.global.u64 	[%rd20], %rd16;
	add.s32 	%r61, %r61, 4;
$L__BB0_12:
	setp.eq.s32 	%p8, %r5, 0;
	@%p8 bra 	$L__BB0_17;
	setp.eq.s32 	%p9, %r5, 1;
	@%p9 bra 	$L__BB0_15;
	add.s32 	%r49, %r61, %r21;
	mad.lo.s32 	%r50, %r49, %r35, %r19;
	mul.wide.s32 	%rd21, %r50, 8;
	add.s64 	%rd22, %rd1, %rd21;
	mov.b64 	%rd23, 0;
	st.global.u64 	[%rd22], %rd23;
	add.s64 	%rd25, %rd22, %rd24;
	st.global.u64 	[%rd25], %rd23;
	add.s32 	%r61, %r61, 2;
$L__BB0_15:
	setp.eq.s32 	%p10, %r7, 0;
	@%p10 bra 	$L__BB0_17;
	add.s32 	%r51, %r61, %r21;
	mad.lo.s32 	%r52, %r51, %r35, %r19;
	mul.wide.s32 	%rd26, %r52, 8;
	add.s64 	%rd27, %rd1, %rd26;
	mov.b64 	%rd28, 0;
	st.global.u64 	[%rd27], %rd28;
$L__BB0_17:
	add.s32 	%r57, %r57, 1;
	setp.ne.s32 	%p11, %r57, %r34;
	@%p11 bra 	$L__BB0_6;
	add.s32 	%r56, %r56, %r12;
	setp.lt.s32 	%p12, %r56, %r35;
	@%p12 bra 	$L__BB0_5;
$L__BB0_19:
	add.s32 	%r54, %r54, %r11;
	setp.lt.s32 	%p13, %r54, %r35;
	@%p13 bra 	$L__BB0_3;
$L__BB0_20:
	ret;

}


// ===== COMPILED SASS (sm_100) =====

	.target	sm_100

	.elftype	@"ET_EXEC"


//--------------------- .note.nv.tkinfo           --------------------------
	.section	.note.nv.tkinfo,"",@"SHT_NOTE"
	.sectionflags	@"SHF_NOTE_NV_TKINFO"
	.tkinfo
        /*0018*/ 	.word	0x00000002
        /*0030*/ 	.string	""
        /*0030*/ 	.string	"ptxas"
        /*0030*/ 	.string	"Cuda compilation tools, release 13.0, V13.0.88"
        /*0030*/ 	.string	"Build cuda_13.0.r13.0/compiler.36424714_0"
        /*0030*/ 	.string	"-arch sm_100 -m 64 "



//--------------------- .note.nv.cuinfo           --------------------------
	.section	.note.nv.cuinfo,"",@"SHT_NOTE"
	.sectionflags	@"SHF_NOTE_NV_CUINFO"
        /*0018*/ 	.short	0x0002
        /*001a*/ 	.short	0x0064
        /*001c*/ 	.short	0x0082
	.zero		2


//--------------------- .nv.info                  --------------------------
	.section	.nv.info,"",@"SHT_CUDA_INFO"
	.align	4


	//----- nvinfo : EIATTR_REGCOUNT
	.align		4
        /*0000*/ 	.byte	0x04, 0x2f
        /*0002*/ 	.short	(.L_1 - .L_0)
	.align		4
.L_0:
        /*0004*/ 	.word	index@(_Z21ph_dRPA_B_trip_kerneliiiiPd)
        /*0008*/ 	.word	0x00000020


	//----- nvinfo : EIATTR_FRAME_SIZE
	.align		4
.L_1:
        /*000c*/ 	.byte	0x04, 0x11
        /*000e*/ 	.short	(.L_3 - .L_2)
	.align		4
.L_2:
        /*0010*/ 	.word	index@(_Z21ph_dRPA_B_trip_kerneliiiiPd)
        /*0014*/ 	.word	0x00000000


	//----- nvinfo : EIATTR_MIN_STACK_SIZE
	.align		4
.L_3:
        /*0018*/ 	.byte	0x04, 0x12
        /*001a*/ 	.short	(.L_5 - .L_4)
	.align		4
.L_4:
        /*001c*/ 	.word	index@(_Z21ph_dRPA_B_trip_kerneliiiiPd)
        /*0020*/ 	.word	0x00000000
.L_5:


//--------------------- .nv.compat                --------------------------
	.section	.nv.compat,"",@"SHT_CUDA_COMPAT_INFO"
	.align	4
        /*0000*/ 	.byte	0x02, 0x09, 0x00, 0x00, 0x02, 0x02, 0x01, 0x00, 0x02, 0x05, 0x05, 0x00, 0x03, 0x07, 0x01, 0x01
        /*0010*/ 	.byte	0x02, 0x03, 0x00, 0x00, 0x02, 0x06, 0x01, 0x00, 0x04, 0x0b, 0x08, 0x00, 0x09, 0x00, 0x00, 0x00
        /*0020*/ 	.byte	0x00, 0x00, 0x00, 0x00


//--------------------- .nv.info._Z21ph_dRPA_B_trip_kerneliiiiPd --------------------------
	.section	.nv.info._Z21ph_dRPA_B_trip_kerneliiiiPd,"",@"SHT_CUDA_INFO"
	.sectionflags	@""
	.align	4


	//----- nvinfo : EIATTR_CUDA_API_VERSION
	.align		4
        /*0000*/ 	.byte	0x04, 0x37
        /*0002*/ 	.short	(.L_7 - .L_6)
.L_6:
        /*0004*/ 	.word	0x00000082


	//----- nvinfo : EIATTR_KPARAM_INFO
	.align		4
.L_7:
        /*0008*/ 	.byte	0x04, 0x17
        /*000a*/ 	.short	(.L_9 - .L_8)
.L_8:
        /*000c*/ 	.word	0x00000000
        /*0010*/ 	.short	0x0004
        /*0012*/ 	.short	0x0010
        /*0014*/ 	.byte	0x00, 0xf5, 0x21, 0x00


	//----- nvinfo : EIATTR_KPARAM_INFO
	.align		4
.L_9:
        /*0018*/ 	.byte	0x04, 0x17
        /*001a*/ 	.short	(.L_11 - .L_10)
.L_10:
        /*001c*/ 	.word	0x00000000
        /*0020*/ 	.short	0x0003
        /*0022*/ 	.short	0x000c
        /*0024*/ 	.byte	0x00, 0xf0, 0x11, 0x00


	//----- nvinfo : EIATTR_KPARAM_INFO
	.align		4
.L_11:
        /*0028*/ 	.byte	0x04, 0x17
        /*002a*/ 	.short	(.L_13 - .L_12)
.L_12:
        /*002c*/ 	.word	0x00000000
        /*0030*/ 	.short	0x0002
        /*0032*/ 	.short	0x0008
        /*0034*/ 	.byte	0x00, 0xf0, 0x11, 0x00


	//----- nvinfo : EIATTR_KPARAM_INFO
	.align		4
.L_13:
        /*0038*/ 	.byte	0x04, 0x17
        /*003a*/ 	.short	(.L_15 - .L_14)
.L_14:
        /*003c*/ 	.word	0x00000000
        /*0040*/ 	.short	0x0001
        /*0042*/ 	.short	0x0004
        /*0044*/ 	.byte	0x00, 0xf0, 0x11, 0x00


	//----- nvinfo : EIATTR_KPARAM_INFO
	.align		4
.L_15:
        /*0048*/ 	.byte	0x04, 0x17
        /*004a*/ 	.short	(.L_17 - .L_16)
.L_16:
        /*004c*/ 	.word	0x00000000
        /*0050*/ 	.short	0x0000
        /*0052*/ 	.short	0x0000
        /*0054*/ 	.byte	0x00, 0xf0, 0x11, 0x00


	//----- nvinfo : EIATTR_SPARSE_MMA_MASK
	.align		4
.L_17:
        /*0058*/ 	.byte	0x03, 0x50
        /*005a*/ 	.short	0x0000


	//----- nvinfo : EIATTR_MAXREG_COUNT
	.align		4
        /*005c*/ 	.byte	0x03, 0x1b
        /*005e*/ 	.short	0x00ff


	//----- nvinfo : EIATTR_MERCURY_ISA_VERSION
	.align		4
        /*0060*/ 	.byte	0x03, 0x5f
        /*0062*/ 	.short	0x0101


	//----- nvinfo : EIATTR_VRC_CTA_INIT_COUNT
	.align		4
        /*0064*/ 	.byte	0x02, 0x4a
	.zero		1
	.zero		1


	//----- nvinfo : EIATTR_EXIT_INSTR_OFFSETS
	.align		4
        /*0068*/ 	.byte	0x04, 0x1c
        /*006a*/ 	.short	(.L_19 - .L_18)


	//   ....[0]....
.L_18:
        /*006c*/ 	.word	0x00000070


	//   ....[1]....
        /*0070*/ 	.word	0x000000a0


	//   ....[2]....
        /*0074*/ 	.word	0x00000750


	//----- nvinfo : EIATTR_CRS_STACK_SIZE
	.align		4
.L_19:
        /*0078*/ 	.byte	0x04, 0x1e
        /*007a*/ 	.short	(.L_21 - .L_20)
.L_20:
        /*007c*/ 	.word	0x00000000


	//----- nvinfo : EIATTR_CBANK_PARAM_SIZE
	.align		4
.L_21:
        /*0080*/ 	.byte	0x03, 0x19
        /*0082*/ 	.short	0x0018


	//----- nvinfo : EIATTR_PARAM_CBANK
	.align		4
        /*0084*/ 	.byte	0x04, 0x0a
        /*0086*/ 	.short	(.L_23 - .L_22)
	.align		4
.L_22:
        /*0088*/ 	.word	index@(.nv.constant0._Z21ph_dRPA_B_trip_kerneliiiiPd)
        /*008c*/ 	.short	0x0380
        /*008e*/ 	.short	0x0018


	//----- nvinfo : EIATTR_SW_WAR
	.align		4
.L_23:
        /*0090*/ 	.byte	0x04, 0x36
        /*0092*/ 	.short	(.L_25 - .L_24)
.L_24:
        /*0094*/ 	.word	0x00000008
.L_25:


//--------------------- .nv.callgraph             --------------------------
	.section	.nv.callgraph,"",@"SHT_CUDA_CALLGRAPH"
	.align	4
	.sectionentsize	8
	.align		4
        /*0000*/ 	.word	0x00000000
	.align		4
        /*0004*/ 	.word	0xffffffff
	.align		4
        /*0008*/ 	.word	0x00000000
	.align		4
        /*000c*/ 	.word	0xfffffffe
	.align		4
        /*0010*/ 	.word	0x00000000
	.align		4
        /*0014*/ 	.word	0xfffffffd
	.align		4
        /*0018*/ 	.word	0x00000000
	.align		4
        /*001c*/ 	.word	0xfffffffc


//--------------------- .text._Z21ph_dRPA_B_trip_kerneliiiiPd --------------------------
	.section	.text._Z21ph_dRPA_B_trip_kerneliiiiPd,"ax",@progbits
	.align	128
        .global         _Z21ph_dRPA_B_trip_kerneliiiiPd
        .type           _Z21ph_dRPA_B_trip_kerneliiiiPd,@function
        .size           _Z21ph_dRPA_B_trip_kerneliiiiPd,(.L_x_11 - _Z21ph_dRPA_B_trip_kerneliiiiPd)
        .other          _Z21ph_dRPA_B_trip_kerneliiiiPd,@"STO_CUDA_ENTRY STV_DEFAULT"
_Z21ph_dRPA_B_trip_kerneliiiiPd:
.text._Z21ph_dRPA_B_trip_kerneliiiiPd:
[----:B------:R-:W-:Y:S01]  /*0000*/  LDC R1, c[0x0][0x37c] ;  /* 0x0000df00ff017b82 */ /* 0x000fe20000000800 */
[----:B------:R-:W0:Y:S07]  /*0010*/  S2R R21, SR_TID.X ;  /* 0x0000000000157919 */ /* 0x000e2e0000002100 */
[----:B------:R-:W0:Y:S01]  /*0020*/  S2UR UR4, SR_CTAID.X ;  /* 0x00000000000479c3 */ /* 0x000e220000002500 */
[----:B------:R-:W1:Y:S07]  /*0030*/  LDCU UR5, c[0x0][0x384] ;  /* 0x00007080ff0577ac */ /* 0x000e6e0008000800 */
[----:B------:R-:W0:Y:S02]  /*0040*/  LDC R24, c[0x0][0x360] ;  /* 0x0000d800ff187b82 */ /* 0x000e240000000800 */
[----:B0-----:R-:W-:-:S05]  /*0050*/  IMAD R21, R24, UR4, R21 ;  /* 0x0000000418157c24 */ /* 0x001fca000f8e0215 */
[----:B-1----:R-:W-:-:S13]  /*0060*/  ISETP.GE.AND P0, PT, R21, UR5, PT ;  /* 0x0000000515007c0c */ /* 0x002fda000bf06270 */
[----:B------:R-:W-:Y:S05]  /*0070*/  @P0 EXIT ;  /* 0x000000000000094d */ /* 0x000fea0003800000 */
[----:B------:R-:W0:Y:S02]  /*0080*/  LDC R22, c[0x0][0x380] ;  /* 0x0000e000ff167b82 */ /* 0x000e240000000800 */
[----:B0-----:R-:W-:-:S13]  /*0090*/  ISETP.GE.AND P0, PT, R22, 0x1, PT ;  /* 0x000000011600780c */ /* 0x001fda0003f06270 */
[----:B------:R-:W-:Y:S05]  /*00a0*/  @!P0 EXIT ;  /* 0x000000000000894d */ /* 0x000fea0003800000 */
[----:B------:R-:W0:Y:S01]  /*00b0*/  S2R R20, SR_TID.Y ;  /* 0x0000000000147919 */ /* 0x000e220000002200 */
[----:B------:R-:W1:Y:S01]  /*00c0*/  LDCU UR4, c[0x0][0x364] ;  /* 0x00006c80ff0477ac */ /* 0x000e620008000800 */
[----:B------:R-:W-:Y:S01]  /*00d0*/  LOP3.LUT R28, R22, 0x7, RZ, 0xc0, !PT ;  /* 0x00000007161c7812 */ /* 0x000fe200078ec0ff */
[----:B------:R-:W0:Y:S01]  /*00e0*/  S2R R3, SR_CTAID.Y ;  /* 0x0000000000037919 */ /* 0x000e220000002600 */
[----:B------:R-:W2:Y:S02]  /*00f0*/  LDCU UR6, c[0x0][0x370] ;  /* 0x00006e00ff0677ac */ /* 0x000ea40008000800 */
[----:B------:R-:W-:Y:S01]  /*0100*/  IADD3 R0, PT, PT, R28, -0x1, RZ ;  /* 0xffffffff1c007810 */ /* 0x000fe20007ffe0ff */
[----:B------:R-:W1:Y:S03]  /*0110*/  LDCU UR5, c[0x0][0x374] ;  /* 0x00006e80ff0577ac */ /* 0x000e660008000800 */
[----:B------:R-:W-:-:S02]  /*0120*/  ISETP.GE.U32.AND P0, PT, R0, 0x3, PT ;  /* 0x000000030000780c */ /* 0x000fc40003f06070 */
[C---:B------:R-:W-:Y:S01]  /*0130*/  LOP3.LUT R0, R22.reuse, 0x7ffffff8, RZ, 0xc0, !PT ;  /* 0x7ffffff816007812 */ /* 0x040fe200078ec0ff */
[----:B------:R-:W3:Y:S01]  /*0140*/  LDCU.64 UR8, c[0x0][0x358] ;  /* 0x00006b00ff0877ac */ /* 0x000ee20008000a00 */
[----:B------:R-:W-:Y:S02]  /*0150*/  LOP3.LUT R22, R22, 0x3, RZ, 0xc0, !PT ;  /* 0x0000000316167812 */ /* 0x000fe400078ec0ff */
[----:B------:R-:W-:Y:S01]  /*0160*/  IADD3 R23, PT, PT, -R0, RZ, RZ ;  /* 0x000000ff00177210 */ /* 0x000fe20007ffe1ff */
[----:B--2---:R-:W-:Y:S01]  /*0170*/  IMAD R24, R24, UR6, RZ ;  /* 0x0000000618187c24 */ /* 0x004fe2000f8e02ff */
[----:B-1----:R-:W-:Y:S02]  /*0180*/  UIMAD UR5, UR4, UR5, URZ ;  /* 0x00000005040572a4 */ /* 0x002fe4000f8e02ff */
[----:B0--3--:R-:W-:-:S10]  /*0190*/  IMAD R20, R3, UR4, R20 ;  /* 0x0000000403147c24 */ /* 0x009fd4000f8e0214 */
.L_x_9:
[----:B0-----:R-:W0:Y:S01]  /*01a0*/  LDCU UR4, c[0x0][0x384] ;  /* 0x00007080ff0477ac */ /* 0x001e220008000800 */
[----:B------:R-:W-:Y:S01]  /*01b0*/  BSSY.RECONVERGENT B0, `(.L_x_0) ;  /* 0x0000056000007945 */ /* 0x000fe20003800200 */
[----:B0-----:R-:W-:-:S04]  /*01c0*/  MOV R3, UR4 ;  /* 0x0000000400037c02 */ /* 0x001fc80008000f00 */
[----:B------:R-:W-:-:S13]  /*01d0*/  ISETP.GE.AND P1, PT, R20, R3, PT ;  /* 0x000000031400720c */ /* 0x000fda0003f26270 */
[----:B-12---:R-:W-:Y:S05]  /*01e0*/  @P1 BRA `(.L_x_1) ;  /* 0x0000000400481947 */ /* 0x006fea0003800000 */
.L_x_8:
[----:B0-----:R-:W0:Y:S02]  /*01f0*/  LDCU UR4, c[0x0][0x38c] ;  /* 0x00007180ff0477ac */ /* 0x001e240008000800 */
[----:B0-----:R-:W-:Y:S01]  /*0200*/  IMAD R25, R21, UR4, R20 ;  /* 0x0000000415197c24 */ /* 0x001fe2000f8e0214 */
[----:B-12---:R-:W-:-:S06]  /*0210*/  UMOV UR4, URZ ;  /* 0x000000ff00047c82 */ /* 0x006fcc0008000000 */
.L_x_7:
[----:B0-----:R-:W0:Y:S01]  /*0220*/  LDCU UR6, c[0x0][0x380] ;  /* 0x00007000ff0677ac */ /* 0x001e220008000800 */
[----:B---3--:R-:W-:Y:S01]  /*0230*/  HFMA2 R2, -RZ, RZ, 0, 0 ;  /* 0x00000000ff027431 */ /* 0x008fe200000001ff */
[----:B0-----:R-:W-:-:S09]  /*0240*/  UISETP.GE.U32.AND UP0, UPT, UR6, 0x8, UPT ;  /* 0x000000080600788c */ /* 0x001fd2000bf06070 */
[----:B-12---:R-:W-:Y:S05]  /*0250*/  BRA.U !UP0, `(.L_x_2) ;  /* 0x00000001086c7547 */ /* 0x006fea000b800000 */
[----:B------:R-:W0:Y:S01]  /*0260*/  LDC R27, c[0x0][0x384] ;  /* 0x0000e100ff1b7b82 */ /* 0x000e220000000800 */
[----:B------:R-:W1:Y:S01]  /*0270*/  LDCU UR7, c[0x0][0x38c] ;  /* 0x00007180ff0777ac */ /* 0x000e620008000800 */
[----:B------:R-:W-:-:S06]  /*0280*/  MOV R26, R23 ;  /* 0x00000017001a7202 */ /* 0x000fcc0000000f00 */
[----:B------:R-:W2:Y:S01]  /*0290*/  LDC.64 R2, c[0x0][0x390] ;  /* 0x0000e400ff027b82 */ /* 0x000ea20000000a00 */
[----:B0-----:R-:W-:-:S04]  /*02a0*/  IMAD R5, R27, UR4, R21 ;  /* 0x000000041b057c24 */ /* 0x001fc8000f8e0215 */
[----:B-1----:R-:W-:-:S07]  /*02b0*/  IMAD R29, R5, UR7, R20 ;  /* 0x00000007051d7c24 */ /* 0x002fce000f8e0214 */
.L_x_3:
[----:B0-2---:R-:W-:Y:S01]  /*02c0*/  IMAD.WIDE R16, R29, 0x8, R2 ;  /* 0x000000081d107825 */ /* 0x005fe200078e0202 */
[----:B------:R-:W-:Y:S02]  /*02d0*/  IADD3 R26, PT, PT, R26, 0x8, RZ ;  /* 0x000000081a1a7810 */ /* 0x000fe40007ffe0ff */
[C---:B------:R-:W-:Y:S02]  /*02e0*/  LEA R29, R27.reuse, R29, 0x3 ;  /* 0x0000001d1b1d7211 */ /* 0x040fe400078e18ff */
[----:B------:R0:W-:Y:S01]  /*02f0*/  STG.E.64 desc[UR8][R16.64], RZ ;  /* 0x000000ff10007986 */ /* 0x0001e2000c101b08 */
[----:B------:R-:W-:Y:S01]  /*0300*/  IMAD.WIDE R10, R27, 0x8, R16 ;  /* 0x000000081b0a7825 */ /* 0x000fe200078e0210 */
[----:B------:R-:W-:-:S04]  /*0310*/  ISETP.NE.AND P1, PT, R26, RZ, PT ;  /* 0x000000ff1a00720c */ /* 0x000fc80003f25270 */
[----:B------:R0:W-:Y:S01]  /*0320*/  STG.E.64 desc[UR8][R10.64], RZ ;  /* 0x000000ff0a007986 */ /* 0x0001e2000c101b08 */
[----:B------:R-:W-:-:S05]  /*0330*/  IMAD.WIDE R12, R27, 0x8, R10 ;  /* 0x000000081b0c7825 */ /* 0x000fca00078e020a */
        /* <DEDUP_REMOVED lines=11> */
[----:B------:R-:W-:Y:S05]  /*03f0*/  @P1 BRA `(.L_x_3) ;  /* 0xfffffffc00b01947 */ /* 0x000fea000383ffff */
[----:B------:R-:W-:-:S07]  /*0400*/  MOV R2, R0 ;  /* 0x0000000000027202 */ /* 0x000fce0000000f00 */
.L_x_2:
[----:B------:R-:W-:-:S13]  /*0410*/  ISETP.NE.AND P1, PT, R28, RZ, PT ;  /* 0x000000ff1c00720c */ /* 0x000fda0003f25270 */
[----:B------:R-:W-:Y:S05]  /*0420*/  @!P1 BRA `(.L_x_4) ;  /* 0x0000000000989947 */ /* 0x000fea0003800000 */
[----:B------:R-:W-:Y:S01]  /*0430*/  ISETP.NE.AND P1, PT, R22, RZ, PT ;  /* 0x000000ff1600720c */ /* 0x000fe20003f25270 */
[----:B------:R-:W-:-:S12]  /*0440*/  @!P0 BRA `(.L_x_5) ;  /* 0x0000000000388947 */ /* 0x000fd80003800000 */
[----:B------:R-:W1:Y:S08]  /*0450*/  LDC R3, c[0x0][0x38c] ;  /* 0x0000e300ff037b82 */ /* 0x000e700000000800 */
[----:B0-----:R-:W0:Y:S08]  /*0460*/  LDC R11, c[0x0][0x384] ;  /* 0x0000e100ff0b7b82 */ /* 0x001e300000000800 */
[----:B------:R-:W2:Y:S01]  /*0470*/  LDC.64 R4, c[0x0][0x390] ;  /* 0x0000e400ff047b82 */ /* 0x000ea20000000a00 */
[----:B-1----:R-:W-:Y:S01]  /*0480*/  IMAD R6, R3, UR4, R2 ;  /* 0x0000000403067c24 */ /* 0x002fe2000f8e0202 */
[----:B------:R-:W-:-:S03]  /*0490*/  IADD3 R2, PT, PT, R2, 0x4, RZ ;  /* 0x0000000402027810 */ /* 0x000fc60007ffe0ff */
[----:B0-----:R-:W-:-:S04]  /*04a0*/  IMAD R3, R6, R11, R25 ;  /* 0x0000000b06037224 */ /* 0x001fc800078e0219 */
[----:B--2---:R-:W-:-:S05]  /*04b0*/  IMAD.WIDE R4, R3, 0x8, R4 ;  /* 0x0000000803047825 */ /* 0x004fca00078e0204 */
[----:B------:R1:W-:Y:S01]  /*04c0*/  STG.E.64 desc[UR8][R4.64], RZ ;  /* 0x000000ff04007986 */ /* 0x0003e2000c101b08 */
[----:B------:R-:W-:-:S05]  /*04d0*/  IMAD.WIDE R6, R11, 0x8, R4 ;  /* 0x000000080b067825 */ /* 0x000fca00078e0204 */
[----:B------:R1:W-:Y:S01]  /*04e0*/  STG.E.64 desc[UR8][R6.64], RZ ;  /* 0x000000ff06007986 */ /* 0x0003e2000c101b08 */
[----:B------:R-:W-:-:S05]  /*04f0*/  IMAD.WIDE R8, R11, 0x8, R6 ;  /* 0x000000080b087825 */ /* 0x000fca00078e0206 */
[----:B------:R1:W-:Y:S01]  /*0500*/  STG.E.64 desc[UR8][R8.64], RZ ;  /* 0x000000ff08007986 */ /* 0x0003e2000c101b08 */
[----:B------:R-:W-:-:S05]  /*0510*/  IMAD.WIDE R10, R11, 0x8, R8 ;  /* 0x000000080b0a7825 */ /* 0x000fca00078e0208 */
[----:B------:R1:W-:Y:S02]  /*0520*/  STG.E.64 desc[UR8][R10.64], RZ ;  /* 0x000000ff0a007986 */ /* 0x0003e4000c101b08 */
.L_x_5:
[----:B------:R-:W-:Y:S05]  /*0530*/  @!P1 BRA `(.L_x_4) ;  /* 0x0000000000549947 */ /* 0x000fea0003800000 */
[----:B------:R-:W-:Y:S01]  /*0540*/  ISETP.NE.AND P1, PT, R22, 0x1, PT ;  /* 0x000000011600780c */ /* 0x000fe20003f25270 */
[----:B------:R-:W-:-:S12]  /*0550*/  ULOP3.LUT UP0, URZ, UR6, 0x1, URZ, 0xc0, !UPT ;  /* 0x0000000106ff7892 */ /* 0x000fd8000f80c0ff */
[----:B------:R-:W-:Y:S05]  /*0560*/  @!P1 BRA `(.L_x_6) ;  /* 0x0000000000289947 */ /* 0x000fea0003800000 */
[----:B------:R-:W2:Y:S08]  /*0570*/  LDC R3, c[0x0][0x38c] ;  /* 0x0000e300ff037b82 */ /* 0x000eb00000000800 */
[----:B01----:R-:W0:Y:S08]  /*0580*/  LDC R7, c[0x0][0x384] ;  /* 0x0000e100ff077b82 */ /* 0x003e300000000800 */
[----:B------:R-:W1:Y:S01]  /*0590*/  LDC.64 R4, c[0x0][0x390] ;  /* 0x0000e400ff047b82 */ /* 0x000e620000000a00 */
[----:B--2---:R-:W-:Y:S01]  /*05a0*/  IMAD R6, R3, UR4, R2 ;  /* 0x0000000403067c24 */ /* 0x004fe2000f8e0202 */
[----:B------:R-:W-:-:S03]  /*05b0*/  IADD3 R2, PT, PT, R2, 0x2, RZ ;  /* 0x0000000202027810 */ /* 0x000fc60007ffe0ff */
[----:B0-----:R-:W-:-:S04]  /*05c0*/  IMAD R3, R6, R7, R25 ;  /* 0x0000000706037224 */ /* 0x001fc800078e0219 */
[----:B-1----:R-:W-:-:S05]  /*05d0*/  IMAD.WIDE R4, R3, 0x8, R4 ;  /* 0x0000000803047825 */ /* 0x002fca00078e0204 */
[----:B------:R2:W-:Y:S01]  /*05e0*/  STG.E.64 desc[UR8][R4.64], RZ ;  /* 0x000000ff04007986 */ /* 0x0005e2000c101b08 */
[----:B------:R-:W-:-:S05]  /*05f0*/  IMAD.WIDE R6, R7, 0x8, R4 ;  /* 0x0000000807067825 */ /* 0x000fca00078e0204 */
[----:B------:R2:W-:Y:S02]  /*0600*/  STG.E.64 desc[UR8][R6.64], RZ ;  /* 0x000000ff06007986 */ /* 0x0005e4000c101b08 */
.L_x_6:
[----:B------:R-:W-:Y:S05]  /*0610*/  BRA.U !UP0, `(.L_x_4) ;  /* 0x00000001081c7547 */ /* 0x000fea000b800000 */
[----:B------:R-:W3:Y:S01]  /*0620*/  LDC R3, c[0x0][0x38c] ;  /* 0x0000e300ff037b82 */ /* 0x000ee20000000800 */
[----:B------:R-:W4:Y:S07]  /*0630*/  LDCU UR7, c[0x0][0x384] ;  /* 0x00007080ff0777ac */ /* 0x000f2e0008000800 */
[----:B012---:R-:W0:Y:S01]  /*0640*/  LDC.64 R4, c[0x0][0x390] ;  /* 0x0000e400ff047b82 */ /* 0x007e220000000a00 */
[----:B---3--:R-:W-:-:S04]  /*0650*/  IMAD R2, R3, UR4, R2 ;  /* 0x0000000403027c24 */ /* 0x008fc8000f8e0202 */
[----:B----4-:R-:W-:-:S04]  /*0660*/  IMAD R3, R2, UR7, R25 ;  /* 0x0000000702037c24 */ /* 0x010fc8000f8e0219 */
[----:B0-----:R-:W-:-:S05]  /*0670*/  IMAD.WIDE R2, R3, 0x8, R4 ;  /* 0x0000000803027825 */ /* 0x001fca00078e0204 */
[----:B------:R3:W-:Y:S02]  /*0680*/  STG.E.64 desc[UR8][R2.64], RZ ;  /* 0x000000ff02007986 */ /* 0x0007e4000c101b08 */
.L_x_4:
[----:B------:R-:W-:-:S04]  /*0690*/  UIADD3 UR4, UPT, UPT, UR4, 0x1, URZ ;  /* 0x0000000104047890 */ /* 0x000fc8000fffe0ff */
[----:B------:R-:W-:-:S09]  /*06a0*/  UISETP.NE.AND UP0, UPT, UR4, UR6, UPT ;  /* 0x000000060400728c */ /* 0x000fd2000bf05270 */
[----:B------:R-:W-:Y:S05]  /*06b0*/  BRA.U UP0, `(.L_x_7) ;  /* 0xfffffff900d87547 */ /* 0x000fea000b83ffff */
[----:B------:R-:W3:Y:S01]  /*06c0*/  LDCU UR4, c[0x0][0x384] ;  /* 0x00007080ff0477ac */ /* 0x000ee20008000800 */
[----:B------:R-:W-:Y:S02]  /*06d0*/  IADD3 R20, PT, PT, R20, UR5, RZ ;  /* 0x0000000514147c10 */ /* 0x000fe4000fffe0ff */
[----:B---3--:R-:W-:-:S04]  /*06e0*/  MOV R3, UR4 ;  /* 0x0000000400037c02 */ /* 0x008fc80008000f00 */
[----:B------:R-:W-:-:S13]  /*06f0*/  ISETP.GE.AND P1, PT, R20, R3, PT ;  /* 0x000000031400720c */ /* 0x000fda0003f26270 */
[----:B------:R-:W-:Y:S05]  /*0700*/  @!P1 BRA `(.L_x_8) ;  /* 0xfffffff800b89947 */ /* 0x000fea000383ffff */
.L_x_1:
[----:B------:R-:W-:Y:S05]  /*0710*/  BSYNC.RECONVERGENT B0 ;  /* 0x0000000000007941 */ /* 0x000fea0003800200 */
.L_x_0:
[----:B------:R-:W-:-:S04]  /*0720*/  IADD3 R21, PT, PT, R24, R21, RZ ;  /* 0x0000001518157210 */ /* 0x000fc80007ffe0ff */
[----:B------:R-:W-:-:S13]  /*0730*/  ISETP.GE.AND P1, PT, R21, R3, PT ;  /* 0x000000031500720c */ /* 0x000fda0003f26270 */
[----:B------:R-:W-:Y:S05]  /*0740*/  @!P1 BRA `(.L_x_9) ;  /* 0xfffffff800949947 */ /* 0x000fea000383ffff */
[----:B------:R-:W-:Y:S05]  /*0750*/  EXIT ;  /* 0x000000000000794d */ /* 0x000fea0003800000 */
.L_x_10:
[----:B------:R-:W-:-:S00]  /*0760*/  BRA `(.L_x_10) ;  /* 0xfffffffc00fc7947 */ /* 0x000fc0000383ffff */
[----:B------:R-:W-:-:S00]  /*0770*/  NOP ;  /* 0x0000000000007918 */ /* 0x000fc00000000000 */
        /* <DEDUP_REMOVED lines=8> */
.L_x_11:


//--------------------- .nv.shared.reserved.0     --------------------------
	.section	.nv.shared.reserved.0,"aw",@nobits
	.weak		__nv_reservedSMEM_offset_0_alias
	.size		__nv_reservedSMEM_offset_0_alias, 0, 64
	.other		__nv_reservedSMEM_offset_0_alias,@"STO_CUDA_RESERVED_SHARED STV_DEFAULT"
__nv_reservedSMEM_offset_0_alias:
	.zero		0
	.zero		64


//--------------------- .nv.constant0._Z21ph_dRPA_B_trip_kerneliiiiPd --------------------------
	.section	.nv.constant0._Z21ph_dRPA_B_trip_kerneliiiiPd,"a",@progbits
	.sectionflags	@""
	.align	4
.nv.constant0._Z21ph_dRPA_B_trip_kerneliiiiPd:
	.zero		920


//--------------------- SYMBOLS --------------------------

	.type		.nv.reservedSmem.offset0,@object
	.size		.nv.reservedSmem.offset0,0x4
